	.headerflags	@"EF_CUDA_TEXMODE_UNIFIED EF_CUDA_64BIT_ADDRESS EF_CUDA_ACCELERATORS EF_CUDA_SM90 EF_CUDA_VIRTUAL_SM(EF_CUDA_SM90)"
	.elftype	@"ET_EXEC"


//--------------------- .nv.info                  --------------------------
	.section	.nv.info,"",@"SHT_CUDA_INFO"
	.align	4


	//----- nvinfo : EIATTR_REGCOUNT
	.align		4
        /*0000*/ 	.byte	0x04, 0x2f
        /*0002*/ 	.short	(.L_1 - .L_0)
	.align		4
.L_0:
        /*0004*/ 	.word	index@(triton_poi_fused_add_mul_relu_sigmoid_35)
        /*0008*/ 	.word	0x00000011


	//----- nvinfo : EIATTR_MIN_STACK_SIZE
	.align		4
.L_1:
        /*000c*/ 	.byte	0x04, 0x12
        /*000e*/ 	.short	(.L_3 - .L_2)
	.align		4
.L_2:
        /*0010*/ 	.word	index@(triton_poi_fused_add_mul_relu_sigmoid_35)
        /*0014*/ 	.word	0x00000000


	//----- nvinfo : EIATTR_FRAME_SIZE
	.align		4
.L_3:
        /*0018*/ 	.byte	0x04, 0x11
        /*001a*/ 	.short	(.L_5 - .L_4)
	.align		4
.L_4:
        /*001c*/ 	.word	index@(triton_poi_fused_add_mul_relu_sigmoid_35)
        /*0020*/ 	.word	0x00000000


	//----- nvinfo : EIATTR_MIN_STACK_SIZE
	.align		4
.L_5:
        /*0024*/ 	.byte	0x04, 0x12
        /*0026*/ 	.short	(.L_7 - .L_6)
	.align		4
.L_6:
        /*0028*/ 	.word	index@(triton_poi_fused_add_mul_relu_sigmoid_35)
        /*002c*/ 	.word	0x00000000
.L_7:


//--------------------- .nv.info.triton_poi_fused_add_mul_relu_sigmoid_35 --------------------------
	.section	.nv.info.triton_poi_fused_add_mul_relu_sigmoid_35,"",@"SHT_CUDA_INFO"
	.sectionflags	@""
	.align	4


	//----- nvinfo : EIATTR_CUDA_API_VERSION
	.align		4
        /*0000*/ 	.byte	0x04, 0x37
        /*0002*/ 	.short	(.L_9 - .L_8)
.L_8:
        /*0004*/ 	.word	0x0000007c


	//----- nvinfo : EIATTR_KPARAM_INFO
	.align		4
.L_9:
        /*0008*/ 	.byte	0x04, 0x17
        /*000a*/ 	.short	(.L_11 - .L_10)
.L_10:
        /*000c*/ 	.word	0x00000000
        /*0010*/ 	.short	0x0006
        /*0012*/ 	.short	0x0030
        /*0014*/ 	.byte	0x00, 0xf0, 0x11, 0x00


	//----- nvinfo : EIATTR_KPARAM_INFO
	.align		4
.L_11:
        /*0018*/ 	.byte	0x04, 0x17
        /*001a*/ 	.short	(.L_13 - .L_12)
.L_12:
        /*001c*/ 	.word	0x00000000
        /*0020*/ 	.short	0x0005
        /*0022*/ 	.short	0x0028
        /*0024*/ 	.byte	0x00, 0xf4, 0x21, 0x00


	//----- nvinfo : EIATTR_KPARAM_INFO
	.align		4
.L_13:
        /*0028*/ 	.byte	0x04, 0x17
        /*002a*/ 	.short	(.L_15 - .L_14)
.L_14:
        /*002c*/ 	.word	0x00000000
        /*0030*/ 	.short	0x0004
        /*0032*/ 	.short	0x0020
        /*0034*/ 	.byte	0x00, 0xf4, 0x21, 0x00


	//----- nvinfo : EIATTR_KPARAM_INFO
	.align		4
.L_15:
        /*0038*/ 	.byte	0x04, 0x17
        /*003a*/ 	.short	(.L_17 - .L_16)
.L_16:
        /*003c*/ 	.word	0x00000000
        /*0040*/ 	.short	0x0003
        /*0042*/ 	.short	0x0018
        /*0044*/ 	.byte	0x00, 0xf4, 0x21, 0x00


	//----- nvinfo : EIATTR_KPARAM_INFO
	.align		4
.L_17:
        /*0048*/ 	.byte	0x04, 0x17
        /*004a*/ 	.short	(.L_19 - .L_18)
.L_18:
        /*004c*/ 	.word	0x00000000
        /*0050*/ 	.short	0x0002
        /*0052*/ 	.short	0x0010
        /*0054*/ 	.byte	0x00, 0xf4, 0x21, 0x00


	//----- nvinfo : EIATTR_KPARAM_INFO
	.align		4
.L_19:
        /*0058*/ 	.byte	0x04, 0x17
        /*005a*/ 	.short	(.L_21 - .L_20)
.L_20:
        /*005c*/ 	.word	0x00000000
        /*0060*/ 	.short	0x0001
        /*0062*/ 	.short	0x0008
        /*0064*/ 	.byte	0x00, 0xf4, 0x21, 0x00


	//----- nvinfo : EIATTR_KPARAM_INFO
	.align		4
.L_21:
        /*0068*/ 	.byte	0x04, 0x17
        /*006a*/ 	.short	(.L_23 - .L_22)
.L_22:
        /*006c*/ 	.word	0x00000000
        /*0070*/ 	.short	0x0000
        /*0072*/ 	.short	0x0000
        /*0074*/ 	.byte	0x00, 0xf4, 0x21, 0x00


	//----- nvinfo : EIATTR_SPARSE_MMA_MASK
	.align		4
.L_23:
        /*0078*/ 	.byte	0x03, 0x50
        /*007a*/ 	.short	0x0000


	//----- nvinfo : EIATTR_MAXREG_COUNT
	.align		4
        /*007c*/ 	.byte	0x03, 0x1b
        /*007e*/ 	.short	0x00ff


	//----- nvinfo : EIATTR_EXIT_INSTR_OFFSETS
	.align		4
        /*0080*/ 	.byte	0x04, 0x1c
        /*0082*/ 	.short	(.L_25 - .L_24)


	//   ....[0]....
.L_24:
        /*0084*/ 	.word	0x00000340


	//----- nvinfo : EIATTR_REQNTID
	.align		4
.L_25:
        /*0088*/ 	.byte	0x04, 0x10
        /*008a*/ 	.short	(.L_27 - .L_26)
.L_26:
        /*008c*/ 	.word	0x00000080
        /*0090*/ 	.word	0x00000001
        /*0094*/ 	.word	0x00000001


	//----- nvinfo : EIATTR_CBANK_PARAM_SIZE
	.align		4
.L_27:
        /*0098*/ 	.byte	0x03, 0x19
        /*009a*/ 	.short	0x0034


	//----- nvinfo : EIATTR_PARAM_CBANK
	.align		4
        /*009c*/ 	.byte	0x04, 0x0a
        /*009e*/ 	.short	(.L_29 - .L_28)
	.align		4
.L_28:
        /*00a0*/ 	.word	index@(.nv.constant0.triton_poi_fused_add_mul_relu_sigmoid_35)
        /*00a4*/ 	.short	0x0210
        /*00a6*/ 	.short	0x0034


	//----- nvinfo : EIATTR_SW_WAR
	.align		4
.L_29:
        /*00a8*/ 	.byte	0x04, 0x36
        /*00aa*/ 	.short	(.L_31 - .L_30)
.L_30:
        /*00ac*/ 	.word	0x00000008
.L_31:


//--------------------- .nv.callgraph             --------------------------
	.section	.nv.callgraph,"",@"SHT_CUDA_CALLGRAPH"
	.align	4
	.sectionentsize	8
	.align		4
        /*0000*/ 	.word	0x00000000
	.align		4
        /*0004*/ 	.word	0xffffffff
	.align		4
        /*0008*/ 	.word	0x00000000
	.align		4
        /*000c*/ 	.word	0xfffffffe
	.align		4
        /*0010*/ 	.word	0x00000000
	.align		4
        /*0014*/ 	.word	0xfffffffd
	.align		4
        /*0018*/ 	.word	0x00000000
	.align		4
        /*001c*/ 	.word	0xfffffffc


//--------------------- .text.triton_poi_fused_add_mul_relu_sigmoid_35 --------------------------
	.section	.text.triton_poi_fused_add_mul_relu_sigmoid_35,"ax",@progbits
	.align	128
        .global         triton_poi_fused_add_mul_relu_sigmoid_35
        .type           triton_poi_fused_add_mul_relu_sigmoid_35,@function
        .size           triton_poi_fused_add_mul_relu_sigmoid_35,(.L_x_1 - triton_poi_fused_add_mul_relu_sigmoid_35)
        .other          triton_poi_fused_add_mul_relu_sigmoid_35,@"STO_CUDA_ENTRY STV_DEFAULT"
triton_poi_fused_add_mul_relu_sigmoid_35:
.text.triton_poi_fused_add_mul_relu_sigmoid_35:
[----:B------:R-:W-:Y:S01]  /*0000*/  LDC R1, c[0x0][0x28] ;  /* 0x00000a00ff017b82 */ /* 0x000fe20000000800 */
[----:B------:R-:W1:Y:S07]  /*0010*/  S2R R0, SR_TID.X ;  /* 0x0000000000007919 */ /* 0x000e6e0000002100 */
[----:B------:R-:W2:Y:S01]  /*0020*/  LDC.64 R2, c[0x0][0x228] ;  /* 0x00008a00ff027b82 */ /* 0x000ea20000000a00 */
[----:B------:R-:W-:Y:S01]  /*0030*/  ULDC.64 UR4, c[0x0][0x208] ;  /* 0x0000820000047ab9 */ /* 0x000fe20000000a00 */
[----:B------:R-:W3:Y:S06]  /*0040*/  S2R R7, SR_CTAID.X ;  /* 0x0000000000077919 */ /* 0x000eec0000002500 */
[----:B------:R-:W4:Y:S08]  /*0050*/  LDC.64 R8, c[0x0][0x220] ;  /* 0x00008800ff087b82 */ /* 0x000f300000000a00 */
[----:B------:R-:W5:Y:S01]  /*0060*/  LDC.64 R10, c[0x0][0x230] ;  /* 0x00008c00ff0a7b82 */ /* 0x000f620000000a00 */
[----:B-1----:R-:W-:-:S02]  /*0070*/  SHF.L.U32 R0, R0, 0x1, RZ ;  /* 0x0000000100007819 */ /* 0x002fc400000006ff */
[----:B---3--:R-:W-:Y:S02]  /*0080*/  SHF.R.S32.HI R5, RZ, 0x17, R7 ;  /* 0x00000017ff057819 */ /* 0x008fe40000011407 */
[----:B------:R-:W-:Y:S02]  /*0090*/  LOP3.LUT R0, R0, 0xfe, RZ, 0xc0, !PT ;  /* 0x000000fe00007812 */ /* 0x000fe400078ec0ff */
[----:B------:R-:W-:Y:S02]  /*00a0*/  SGXT R5, R5, 0x1 ;  /* 0x000000010505781a */ /* 0x000fe40000000200 */
[----:B------:R-:W-:Y:S02]  /*00b0*/  LEA R0, R7, R0, 0x8 ;  /* 0x0000000007007211 */ /* 0x000fe400078e40ff */
[----:B------:R-:W1:Y:S02]  /*00c0*/  LDC.64 R6, c[0x0][0x218] ;  /* 0x00008600ff067b82 */ /* 0x000e640000000a00 */
[----:B------:R-:W-:-:S04]  /*00d0*/  LEA.HI R5, R5, R0, RZ, 0x4 ;  /* 0x0000000005057211 */ /* 0x000fc800078f20ff */
[----:B------:R-:W-:Y:S02]  /*00e0*/  SHF.R.S32.HI R13, RZ, 0x4, R5 ;  /* 0x00000004ff0d7819 */ /* 0x000fe40000011405 */
[----:B------:R-:W3:Y:S03]  /*00f0*/  LDC.64 R4, c[0x0][0x210] ;  /* 0x00008400ff047b82 */ /* 0x000ee60000000a00 */
[----:B--2---:R-:W-:-:S05]  /*0100*/  IMAD.WIDE R2, R13, 0x4, R2 ;  /* 0x000000040d027825 */ /* 0x004fca00078e0202 */
[----:B------:R-:W2:Y:S01]  /*0110*/  LDG.E.EL R14, desc[UR4][R2.64] ;  /* 0x00000004020e7981 */ /* 0x000ea2000c2e1900 */
[----:B----4-:R-:W-:-:S04]  /*0120*/  IMAD.WIDE R8, R13, 0x4, R8 ;  /* 0x000000040d087825 */ /* 0x010fc800078e0208 */
[C---:B-----5:R-:W-:Y:S02]  /*0130*/  IMAD.WIDE R10, R0.reuse, 0x4, R10 ;  /* 0x00000004000a7825 */ /* 0x060fe400078e020a */
[----:B------:R-:W4:Y:S02]  /*0140*/  LDG.E.EL R8, desc[UR4][R8.64] ;  /* 0x0000000408087981 */ /* 0x000f24000c2e1900 */
[----:B-1----:R-:W-:Y:S02]  /*0150*/  IMAD.WIDE R6, R13, 0x4, R6 ;  /* 0x000000040d067825 */ /* 0x002fe400078e0206 */
[----:B------:R1:W5:Y:S04]  /*0160*/  LDG.E.64 R2, desc[UR4][R10.64] ;  /* 0x000000040a027981 */ /* 0x000368000c1e1b00 */
[----:B------:R1:W4:Y:S01]  /*0170*/  LDG.E.EL R12, desc[UR4][R6.64] ;  /* 0x00000004060c7981 */ /* 0x000322000c2e1900 */
[----:B---3--:R-:W-:-:S06]  /*0180*/  IMAD.WIDE R4, R0, 0x4, R4 ;  /* 0x0000000400047825 */ /* 0x008fcc00078e0204 */
[----:B------:R-:W4:Y:S01]  /*0190*/  LDG.E.64 R4, desc[UR4][R4.64] ;  /* 0x0000000404047981 */ /* 0x000f22000c1e1b00 */
[----:B-1----:R-:W-:Y:S01]  /*01a0*/  HFMA2.MMA R10, -RZ, RZ, 1.625, 0 ;  /* 0x3e800000ff0a7435 */ /* 0x002fe200000001ff */
[----:B0-----:R-:W0:Y:S02]  /*01b0*/  LDC.64 R6, c[0x0][0x238] ;  /* 0x00008e00ff067b82 */ /* 0x001e240000000a00 */
[----:B0-----:R-:W-:-:S04]  /*01c0*/  IMAD.WIDE R6, R0, 0x4, R6 ;  /* 0x0000000400067825 */ /* 0x001fc800078e0206 */
[----:B--2---:R-:W-:-:S04]  /*01d0*/  FADD R14, RZ, -R14 ;  /* 0x8000000eff0e7221 */ /* 0x004fc80000000000 */
[----:B------:R-:W-:-:S05]  /*01e0*/  FMUL R14, R14, 1.4426950216293334961 ;  /* 0x3fb8aa3b0e0e7820 */ /* 0x000fca0000400000 */
[----:B------:R-:W-:-:S13]  /*01f0*/  FSETP.GEU.AND P0, PT, R14, -126, PT ;  /* 0xc2fc00000e00780b */ /* 0x000fda0003f0e000 */
[----:B------:R-:W-:-:S04]  /*0200*/  @!P0 FMUL R14, R14, 0.5 ;  /* 0x3f0000000e0e8820 */ /* 0x000fc80000400000 */
[----:B------:R-:W0:Y:S02]  /*0210*/  MUFU.EX2 R13, R14 ;  /* 0x0000000e000d7308 */ /* 0x000e240000000800 */
[----:B0-----:R-:W-:-:S04]  /*0220*/  @!P0 FMUL R13, R13, R13 ;  /* 0x0000000d0d0d8220 */ /* 0x001fc80000400000 */
[----:B------:R-:W-:-:S05]  /*0230*/  FADD R13, R13, 1 ;  /* 0x3f8000000d0d7421 */ /* 0x000fca0000000000 */
[----:B------:R-:W-:-:S13]  /*0240*/  FSETP.GT.AND P0, PT, R13, 8.50705917302346158658e+37, PT ;  /* 0x7e8000000d00780b */ /* 0x000fda0003f04000 */
[----:B------:R-:W-:-:S06]  /*0250*/  @P0 FMUL R13, R13, 0.25 ;  /* 0x3e8000000d0d0820 */ /* 0x000fcc0000400000 */
[----:B------:R-:W0:Y:S01]  /*0260*/  MUFU.RCP R13, R13 ;  /* 0x0000000d000d7308 */ /* 0x000e220000001000 */
[----:B------:R-:W-:Y:S01]  /*0270*/  FSEL R10, R10, 1, P0 ;  /* 0x3f8000000a0a7808 */ /* 0x000fe20000000000 */
[--C-:B----4-:R-:W-:Y:S01]  /*0280*/  FADD R9, R4, -R12.reuse ;  /* 0x8000000c04097221 */ /* 0x110fe20000000000 */
[----:B------:R-:W-:-:S03]  /*0290*/  FADD R5, R5, -R12 ;  /* 0x8000000c05057221 */ /* 0x000fc60000000000 */
[C---:B------:R-:W-:Y:S01]  /*02a0*/  FMUL R9, R8.reuse, R9 ;  /* 0x0000000908097220 */ /* 0x040fe20000400000 */
[----:B------:R-:W-:Y:S01]  /*02b0*/  FMUL R8, R8, R5 ;  /* 0x0000000508087220 */ /* 0x000fe20000400000 */
[----:B0-----:R-:W-:-:S04]  /*02c0*/  FMUL R10, R13, R10 ;  /* 0x0000000a0d0a7220 */ /* 0x001fc80000400000 */
[-C--:B-----5:R-:W-:Y:S01]  /*02d0*/  FFMA R2, R9, R10.reuse, R2 ;  /* 0x0000000a09027223 */ /* 0x0a0fe20000000002 */
[----:B------:R-:W-:-:S04]  /*02e0*/  FFMA R3, R8, R10, R3 ;  /* 0x0000000a08037223 */ /* 0x000fc80000000003 */
[C---:B------:R-:W-:Y:S02]  /*02f0*/  FSETP.GEU.AND P0, PT, R2.reuse, RZ, PT ;  /* 0x000000ff0200720b */ /* 0x040fe40003f0e000 */
[C---:B------:R-:W-:Y:S02]  /*0300*/  FSETP.GEU.AND P1, PT, R3.reuse, RZ, PT ;  /* 0x000000ff0300720b */ /* 0x040fe40003f2e000 */
[----:B------:R-:W-:Y:S02]  /*0310*/  FSEL R2, R2, RZ, P0 ;  /* 0x000000ff02027208 */ /* 0x000fe40000000000 */
[----:B------:R-:W-:-:S05]  /*0320*/  FSEL R3, R3, RZ, P1 ;  /* 0x000000ff03037208 */ /* 0x000fca0000800000 */
[----:B------:R-:W-:Y:S01]  /*0330*/  STG.E.64 desc[UR4][R6.64], R2 ;  /* 0x0000000206007986 */ /* 0x000fe2000c101b04 */
[----:B------:R-:W-:Y:S05]  /*0340*/  EXIT ;  /* 0x000000000000794d */ /* 0x000fea0003800000 */
.L_x_0:
[----:B------:R-:W-:-:S00]  /*0350*/  BRA `(.L_x_0) ;  /* 0xfffffffc00fc7947 */ /* 0x000fc0000383ffff */
[----:B------:R-:W-:-:S00]  /*0360*/  NOP ;  /* 0x0000000000007918 */ /* 0x000fc00000000000 */
        /* <DEDUP_REMOVED lines=9> */
.L_x_1:


//--------------------- .nv.constant0.triton_poi_fused_add_mul_relu_sigmoid_35 --------------------------
	.section	.nv.constant0.triton_poi_fused_add_mul_relu_sigmoid_35,"a",@progbits
	.sectionflags	@""
	.align	4
.nv.constant0.triton_poi_fused_add_mul_relu_sigmoid_35:
	.zero		580
